//
// Generated by NVIDIA NVVM Compiler
//
// Compiler Build ID: CL-36424714
// Cuda compilation tools, release 13.0, V13.0.88
// Based on NVVM 20.0.0
//

.version 9.0
.target sm_100
.address_size 64

	// .globl	_Z14dense_backwardPKfS0_Pf
// _ZZ14dense_backwardPKfS0_PfE6x_tile has been demoted

.visible .entry _Z14dense_backwardPKfS0_Pf(
	.param .u64 .ptr .align 1 _Z14dense_backwardPKfS0_Pf_param_0,
	.param .u64 .ptr .align 1 _Z14dense_backwardPKfS0_Pf_param_1,
	.param .u64 .ptr .align 1 _Z14dense_backwardPKfS0_Pf_param_2
)
{
	.reg .pred 	%p<5>;
	.reg .b32 	%r<24>;
	.reg .b32 	%f<53>;
	.reg .b64 	%rd<14>;
	// demoted variable
	.shared .align 4 .b8 _ZZ14dense_backwardPKfS0_PfE6x_tile[1024];
	ld.param.u64 	%rd4, [_Z14dense_backwardPKfS0_Pf_param_0];
	ld.param.u64 	%rd5, [_Z14dense_backwardPKfS0_Pf_param_1];
	ld.param.u64 	%rd6, [_Z14dense_backwardPKfS0_Pf_param_2];
	mov.u32 	%r12, %ctaid.x;
	mov.u32 	%r13, %ntid.x;
	mov.u32 	%r1, %tid.x;
	mad.lo.s32 	%r2, %r12, %r13, %r1;
	setp.gt.s32 	%p1, %r2, 511;
	@%p1 bra 	$L__BB0_7;
	cvta.to.global.u64 	%rd7, %rd5;
	shl.b32 	%r15, %r1, 2;
	mov.u32 	%r16, _ZZ14dense_backwardPKfS0_PfE6x_tile;
	add.s32 	%r3, %r16, %r15;
	mul.wide.s32 	%rd8, %r2, 4;
	add.s64 	%rd1, %rd7, %rd8;
	cvta.to.global.u64 	%rd9, %rd6;
	add.s64 	%rd2, %rd9, 16384;
	cvta.to.global.u64 	%rd3, %rd4;
	mov.b32 	%r21, 0;
$L__BB0_2:
	add.s32 	%r5, %r21, %r1;
	setp.gt.u32 	%p2, %r5, 1023;
	mov.f32 	%f52, 0f00000000;
	@%p2 bra 	$L__BB0_4;
	mul.wide.u32 	%rd10, %r5, 4;
	add.s64 	%rd11, %rd3, %rd10;
	ld.global.f32 	%f52, [%rd11];
$L__BB0_4:
	st.shared.f32 	[%r3], %f52;
	bar.sync 	0;
	shl.b32 	%r18, %r21, 9;
	add.s32 	%r22, %r2, %r18;
	mov.b32 	%r23, 32;
$L__BB0_5:
	mul.wide.s32 	%rd12, %r22, 4;
	add.s64 	%rd13, %rd2, %rd12;
	add.s32 	%r20, %r16, %r23;
	ld.shared.f32 	%f4, [%r20+-32];
	ld.global.f32 	%f5, [%rd1];
	mul.f32 	%f6, %f4, %f5;
	st.global.f32 	[%rd13+-16384], %f6;
	ld.shared.f32 	%f7, [%r20+-28];
	ld.global.f32 	%f8, [%rd1];
	mul.f32 	%f9, %f7, %f8;
	st.global.f32 	[%rd13+-14336], %f9;
	ld.shared.f32 	%f10, [%r20+-24];
	ld.global.f32 	%f11, [%rd1];
	mul.f32 	%f12, %f10, %f11;
	st.global.f32 	[%rd13+-12288], %f12;
	ld.shared.f32 	%f13, [%r20+-20];
	ld.global.f32 	%f14, [%rd1];
	mul.f32 	%f15, %f13, %f14;
	st.global.f32 	[%rd13+-10240], %f15;
	ld.shared.f32 	%f16, [%r20+-16];
	ld.global.f32 	%f17, [%rd1];
	mul.f32 	%f18, %f16, %f17;
	st.global.f32 	[%rd13+-8192], %f18;
	ld.shared.f32 	%f19, [%r20+-12];
	ld.global.f32 	%f20, [%rd1];
	mul.f32 	%f21, %f19, %f20;
	st.global.f32 	[%rd13+-6144], %f21;
	ld.shared.f32 	%f22, [%r20+-8];
	ld.global.f32 	%f23, [%rd1];
	mul.f32 	%f24, %f22, %f23;
	st.global.f32 	[%rd13+-4096], %f24;
	ld.shared.f32 	%f25, [%r20+-4];
	ld.global.f32 	%f26, [%rd1];
	mul.f32 	%f27, %f25, %f26;
	st.global.f32 	[%rd13+-2048], %f27;
	ld.shared.f32 	%f28, [%r20];
	ld.global.f32 	%f29, [%rd1];
	mul.f32 	%f30, %f28, %f29;
	st.global.f32 	[%rd13], %f30;
	ld.shared.f32 	%f31, [%r20+4];
	ld.global.f32 	%f32, [%rd1];
	mul.f32 	%f33, %f31, %f32;
	st.global.f32 	[%rd13+2048], %f33;
	ld.shared.f32 	%f34, [%r20+8];
	ld.global.f32 	%f35, [%rd1];
	mul.f32 	%f36, %f34, %f35;
	st.global.f32 	[%rd13+4096], %f36;
	ld.shared.f32 	%f37, [%r20+12];
	ld.global.f32 	%f38, [%rd1];
	mul.f32 	%f39, %f37, %f38;
	st.global.f32 	[%rd13+6144], %f39;
	ld.shared.f32 	%f40, [%r20+16];
	ld.global.f32 	%f41, [%rd1];
	mul.f32 	%f42, %f40, %f41;
	st.global.f32 	[%rd13+8192], %f42;
	ld.shared.f32 	%f43, [%r20+20];
	ld.global.f32 	%f44, [%rd1];
	mul.f32 	%f45, %f43, %f44;
	st.global.f32 	[%rd13+10240], %f45;
	ld.shared.f32 	%f46, [%r20+24];
	ld.global.f32 	%f47, [%rd1];
	mul.f32 	%f48, %f46, %f47;
	st.global.f32 	[%rd13+12288], %f48;
	ld.shared.f32 	%f49, [%r20+28];
	ld.global.f32 	%f50, [%rd1];
	mul.f32 	%f51, %f49, %f50;
	st.global.f32 	[%rd13+14336], %f51;
	add.s32 	%r23, %r23, 64;
	add.s32 	%r22, %r22, 8192;
	setp.ne.s32 	%p3, %r23, 1056;
	@%p3 bra 	$L__BB0_5;
	bar.sync 	0;
	add.s32 	%r11, %r21, 256;
	setp.lt.u32 	%p4, %r21, 768;
	mov.u32 	%r21, %r11;
	@%p4 bra 	$L__BB0_2;
$L__BB0_7:
	ret;

}


// ===== COMPILED SASS (sm_100) =====

	.target	sm_100

	.elftype	@"ET_EXEC"


//--------------------- .note.nv.tkinfo           --------------------------
	.section	.note.nv.tkinfo,"",@"SHT_NOTE"
	.sectionflags	@"SHF_NOTE_NV_TKINFO"
	.tkinfo
        /*0018*/ 	.word	0x00000002
        /*0030*/ 	.string	""
        /*0030*/ 	.string	"ptxas"
        /*0030*/ 	.string	"Cuda compilation tools, release 13.0, V13.0.88"
        /*0030*/ 	.string	"Build cuda_13.0.r13.0/compiler.36424714_0"
        /*0030*/ 	.string	"-arch sm_100 -m 64 "



//--------------------- .note.nv.cuinfo           --------------------------
	.section	.note.nv.cuinfo,"",@"SHT_NOTE"
	.sectionflags	@"SHF_NOTE_NV_CUINFO"
        /*0018*/ 	.short	0x0002
        /*001a*/ 	.short	0x0064
        /*001c*/ 	.short	0x0082
	.zero		2


//--------------------- .nv.info                  --------------------------
	.section	.nv.info,"",@"SHT_CUDA_INFO"
	.align	4


	//----- nvinfo : EIATTR_REGCOUNT
	.align		4
        /*0000*/ 	.byte	0x04, 0x2f
        /*0002*/ 	.short	(.L_1 - .L_0)
	.align		4
.L_0:
        /*0004*/ 	.word	index@(_Z14dense_backwardPKfS0_Pf)
        /*0008*/ 	.word	0x0000001a


	//----- nvinfo : EIATTR_FRAME_SIZE
	.align		4
.L_1:
        /*000c*/ 	.byte	0x04, 0x11
        /*000e*/ 	.short	(.L_3 - .L_2)
	.align		4
.L_2:
        /*0010*/ 	.word	index@(_Z14dense_backwardPKfS0_Pf)
        /*0014*/ 	.word	0x00000000


	//----- nvinfo : EIATTR_MIN_STACK_SIZE
	.align		4
.L_3:
        /*0018*/ 	.byte	0x04, 0x12
        /*001a*/ 	.short	(.L_5 - .L_4)
	.align		4
.L_4:
        /*001c*/ 	.word	index@(_Z14dense_backwardPKfS0_Pf)
        /*0020*/ 	.word	0x00000000
.L_5:


//--------------------- .nv.compat                --------------------------
	.section	.nv.compat,"",@"SHT_CUDA_COMPAT_INFO"
	.align	4
        /*0000*/ 	.byte	0x02, 0x09, 0x00, 0x00, 0x02, 0x02, 0x01, 0x00, 0x02, 0x05, 0x05, 0x00, 0x03, 0x07, 0x01, 0x01
        /*0010*/ 	.byte	0x02, 0x03, 0x00, 0x00, 0x02, 0x06, 0x01, 0x00, 0x04, 0x0b, 0x08, 0x00, 0x09, 0x00, 0x00, 0x00
        /*0020*/ 	.byte	0x00, 0x00, 0x00, 0x00


//--------------------- .nv.info._Z14dense_backwardPKfS0_Pf --------------------------
	.section	.nv.info._Z14dense_backwardPKfS0_Pf,"",@"SHT_CUDA_INFO"
	.sectionflags	@""
	.align	4


	//----- nvinfo : EIATTR_CUDA_API_VERSION
	.align		4
        /*0000*/ 	.byte	0x04, 0x37
        /*0002*/ 	.short	(.L_7 - .L_6)
.L_6:
        /*0004*/ 	.word	0x00000082


	//----- nvinfo : EIATTR_KPARAM_INFO
	.align		4
.L_7:
        /*0008*/ 	.byte	0x04, 0x17
        /*000a*/ 	.short	(.L_9 - .L_8)
.L_8:
        /*000c*/ 	.word	0x00000000
        /*0010*/ 	.short	0x0002
        /*0012*/ 	.short	0x0010
        /*0014*/ 	.byte	0x00, 0xf5, 0x21, 0x00


	//----- nvinfo : EIATTR_KPARAM_INFO
	.align		4
.L_9:
        /*0018*/ 	.byte	0x04, 0x17
        /*001a*/ 	.short	(.L_11 - .L_10)
.L_10:
        /*001c*/ 	.word	0x00000000
        /*0020*/ 	.short	0x0001
        /*0022*/ 	.short	0x0008
        /*0024*/ 	.byte	0x00, 0xf5, 0x21, 0x00


	//----- nvinfo : EIATTR_KPARAM_INFO
	.align		4
.L_11:
        /*0028*/ 	.byte	0x04, 0x17
        /*002a*/ 	.short	(.L_13 - .L_12)
.L_12:
        /*002c*/ 	.word	0x00000000
        /*0030*/ 	.short	0x0000
        /*0032*/ 	.short	0x0000
        /*0034*/ 	.byte	0x00, 0xf5, 0x21, 0x00


	//----- nvinfo : EIATTR_SPARSE_MMA_MASK
	.align		4
.L_13:
        /*0038*/ 	.byte	0x03, 0x50
        /*003a*/ 	.short	0x0000


	//----- nvinfo : EIATTR_MAXREG_COUNT
	.align		4
        /*003c*/ 	.byte	0x03, 0x1b
        /*003e*/ 	.short	0x00ff


	//----- nvinfo : EIATTR_NUM_BARRIERS
	.align		4
        /*0040*/ 	.byte	0x02, 0x4c
        /*0042*/ 	.byte	0x01
	.zero		1


	//----- nvinfo : EIATTR_MERCURY_ISA_VERSION
	.align		4
        /*0044*/ 	.byte	0x03, 0x5f
        /*0046*/ 	.short	0x0101


	//----- nvinfo : EIATTR_VRC_CTA_INIT_COUNT
	.align		4
        /*0048*/ 	.byte	0x02, 0x4a
	.zero		1
	.zero		1


	//----- nvinfo : EIATTR_EXIT_INSTR_OFFSETS
	.align		4
        /*004c*/ 	.byte	0x04, 0x1c
        /*004e*/ 	.short	(.L_15 - .L_14)


	//   ....[0]....
.L_14:
        /*0050*/ 	.word	0x00000060


	//   ....[1]....
        /*0054*/ 	.word	0x000005e0


	//----- nvinfo : EIATTR_CRS_STACK_SIZE
	.align		4
.L_15:
        /*0058*/ 	.byte	0x04, 0x1e
        /*005a*/ 	.short	(.L_17 - .L_16)
.L_16:
        /*005c*/ 	.word	0x00000000


	//----- nvinfo : EIATTR_CBANK_PARAM_SIZE
	.align		4
.L_17:
        /*0060*/ 	.byte	0x03, 0x19
        /*0062*/ 	.short	0x0018


	//----- nvinfo : EIATTR_PARAM_CBANK
	.align		4
        /*0064*/ 	.byte	0x04, 0x0a
        /*0066*/ 	.short	(.L_19 - .L_18)
	.align		4
.L_18:
        /*0068*/ 	.word	index@(.nv.constant0._Z14dense_backwardPKfS0_Pf)
        /*006c*/ 	.short	0x0380
        /*006e*/ 	.short	0x0018


	//----- nvinfo : EIATTR_SW_WAR
	.align		4
.L_19:
        /*0070*/ 	.byte	0x04, 0x36
        /*0072*/ 	.short	(.L_21 - .L_20)
.L_20:
        /*0074*/ 	.word	0x00000008
.L_21:


//--------------------- .nv.callgraph             --------------------------
	.section	.nv.callgraph,"",@"SHT_CUDA_CALLGRAPH"
	.align	4
	.sectionentsize	8
	.align		4
        /*0000*/ 	.word	0x00000000
	.align		4
        /*0004*/ 	.word	0xffffffff
	.align		4
        /*0008*/ 	.word	0x00000000
	.align		4
        /*000c*/ 	.word	0xfffffffe
	.align		4
        /*0010*/ 	.word	0x00000000
	.align		4
        /*0014*/ 	.word	0xfffffffd
	.align		4
        /*0018*/ 	.word	0x00000000
	.align		4
        /*001c*/ 	.word	0xfffffffc


//--------------------- .text._Z14dense_backwardPKfS0_Pf --------------------------
	.section	.text._Z14dense_backwardPKfS0_Pf,"ax",@progbits
	.align	128
        .global         _Z14dense_backwardPKfS0_Pf
        .type           _Z14dense_backwardPKfS0_Pf,@function
        .size           _Z14dense_backwardPKfS0_Pf,(.L_x_5 - _Z14dense_backwardPKfS0_Pf)
        .other          _Z14dense_backwardPKfS0_Pf,@"STO_CUDA_ENTRY STV_DEFAULT"
_Z14dense_backwardPKfS0_Pf:
.text._Z14dense_backwardPKfS0_Pf:
[----:B------:R-:W-:Y:S01]  /*0000*/  LDC R1, c[0x0][0x37c] ;  /* 0x0000df00ff017b82 */ /* 0x000fe20000000800 */
[----:B------:R-:W0:Y:S07]  /*0010*/  S2R R0, SR_TID.X ;  /* 0x0000000000007919 */ /* 0x000e2e0000002100 */
[----:B------:R-:W0:Y:S08]  /*0020*/  S2UR UR4, SR_CTAID.X ;  /* 0x00000000000479c3 */ /* 0x000e300000002500 */
[----:B------:R-:W0:Y:S02]  /*0030*/  LDC R3, c[0x0][0x360] ;  /* 0x0000d800ff037b82 */ /* 0x000e240000000800 */
[----:B0-----:R-:W-:-:S05]  /*0040*/  IMAD R10, R3, UR4, R0 ;  /* 0x00000004030a7c24 */ /* 0x001fca000f8e0200 */
[----:B------:R-:W-:-:S13]  /*0050*/  ISETP.GT.AND P0, PT, R10, 0x1ff, PT ;  /* 0x000001ff0a00780c */ /* 0x000fda0003f04270 */
[----:B------:R-:W-:Y:S05]  /*0060*/  @P0 EXIT ;  /* 0x000000000000094d */ /* 0x000fea0003800000 */
[----:B------:R-:W0:Y:S01]  /*0070*/  S2UR UR5, SR_CgaCtaId ;  /* 0x00000000000579c3 */ /* 0x000e220000008800 */
[----:B------:R-:W1:Y:S01]  /*0080*/  LDCU.64 UR6, c[0x0][0x390] ;  /* 0x00007200ff0677ac */ /* 0x000e620008000a00 */
[----:B------:R-:W-:Y:S01]  /*0090*/  HFMA2 R11, -RZ, RZ, 0, 0 ;  /* 0x00000000ff0b7431 */ /* 0x000fe200000001ff */
[----:B------:R-:W-:Y:S01]  /*00a0*/  UMOV UR4, 0x400 ;  /* 0x0000040000047882 */ /* 0x000fe20000000000 */
[----:B------:R-:W2:Y:S04]  /*00b0*/  LDCU.64 UR8, c[0x0][0x358] ;  /* 0x00006b00ff0877ac */ /* 0x000ea80008000a00 */
[----:B------:R-:W3:Y:S01]  /*00c0*/  LDC.64 R2, c[0x0][0x388] ;  /* 0x0000e200ff027b82 */ /* 0x000ee20000000a00 */
[----:B-1----:R-:W-:Y:S02]  /*00d0*/  UIADD3 UR6, UP0, UPT, UR6, 0x4000, URZ ;  /* 0x0000400006067890 */ /* 0x002fe4000ff1e0ff */
[----:B0-----:R-:W-:-:S02]  /*00e0*/  ULEA UR4, UR5, UR4, 0x18 ;  /* 0x0000000405047291 */ /* 0x001fc4000f8ec0ff */
[----:B------:R-:W-:-:S04]  /*00f0*/  UIADD3.X UR5, UPT, UPT, URZ, UR7, URZ, UP0, !UPT ;  /* 0x00000007ff057290 */ /* 0x000fc800087fe4ff */
[----:B------:R-:W-:Y:S01]  /*0100*/  LEA R12, R0, UR4, 0x2 ;  /* 0x00000004000c7c11 */ /* 0x000fe2000f8e10ff */
[----:B--23--:R-:W-:-:S07]  /*0110*/  IMAD.WIDE R2, R10, 0x4, R2 ;  /* 0x000000040a027825 */ /* 0x00cfce00078e0202 */
.L_x_3:
[----:B--2---:R-:W-:Y:S01]  /*0120*/  IADD3 R7, PT, PT, R0, R11, RZ ;  /* 0x0000000b00077210 */ /* 0x004fe20007ffe0ff */
[----:B------:R-:W-:Y:S01]  /*0130*/  BSSY.RECONVERGENT B0, `(.L_x_0) ;  /* 0x0000007000007945 */ /* 0x000fe20003800200 */
[----:B------:R-:W-:Y:S02]  /*0140*/  MOV R5, RZ ;  /* 0x000000ff00057202 */ /* 0x000fe40000000f00 */
[----:B------:R-:W-:-:S13]  /*0150*/  ISETP.GT.U32.AND P0, PT, R7, 0x3ff, PT ;  /* 0x000003ff0700780c */ /* 0x000fda0003f04070 */
[----:B------:R-:W-:Y:S05]  /*0160*/  @P0 BRA `(.L_x_1) ;  /* 0x00000000000c0947 */ /* 0x000fea0003800000 */
[----:B------:R-:W0:Y:S02]  /*0170*/  LDC.64 R4, c[0x0][0x380] ;  /* 0x0000e000ff047b82 */ /* 0x000e240000000a00 */
[----:B0-----:R-:W-:-:S06]  /*0180*/  IMAD.WIDE.U32 R4, R7, 0x4, R4 ;  /* 0x0000000407047825 */ /* 0x001fcc00078e0004 */
[----:B------:R0:W5:Y:S02]  /*0190*/  LDG.E R5, desc[UR8][R4.64] ;  /* 0x0000000804057981 */ /* 0x000164000c1e1900 */
.L_x_1:
[----:B------:R-:W-:Y:S05]  /*01a0*/  BSYNC.RECONVERGENT B0 ;  /* 0x0000000000007941 */ /* 0x000fea0003800200 */
.L_x_0:
[----:B-----5:R1:W-:Y:S01]  /*01b0*/  STS [R12], R5 ;  /* 0x000000050c007388 */ /* 0x0203e20000000800 */
[----:B------:R-:W-:Y:S02]  /*01c0*/  LEA R13, R11, R10, 0x9 ;  /* 0x0000000a0b0d7211 */ /* 0x000fe400078e48ff */
[----:B------:R-:W-:Y:S01]  /*01d0*/  MOV R14, 0x20 ;  /* 0x00000020000e7802 */ /* 0x000fe20000000f00 */
[----:B------:R-:W-:Y:S06]  /*01e0*/  BAR.SYNC.DEFER_BLOCKING 0x0 ;  /* 0x0000000000007b1d */ /* 0x000fec0000010000 */
.L_x_2:
[----:B--2---:R-:W2:Y:S01]  /*01f0*/  LDG.E R15, desc[UR8][R2.64] ;  /* 0x00000008020f7981 */ /* 0x004ea2000c1e1900 */
[----:B------:R-:W-:Y:S02]  /*0200*/  MOV R8, UR6 ;  /* 0x0000000600087c02 */ /* 0x000fe40008000f00 */
[----:B------:R-:W-:Y:S01]  /*0210*/  MOV R9, UR5 ;  /* 0x0000000500097c02 */ /* 0x000fe20008000f00 */
[----:B01----:R-:W2:Y:S02]  /*0220*/  LDS.128 R4, [R14+UR4+-0x20] ;  /* 0xffffe0040e047984 */ /* 0x003ea40008000c00 */
[----:B------:R-:W-:-:S04]  /*0230*/  IMAD.WIDE R8, R13, 0x4, R8 ;  /* 0x000000040d087825 */ /* 0x000fc800078e0208 */
[----:B--2---:R-:W-:-:S05]  /*0240*/  FMUL R15, R4, R15 ;  /* 0x0000000f040f7220 */ /* 0x004fca0000400000 */
[----:B------:R-:W-:Y:S04]  /*0250*/  STG.E desc[UR8][R8.64+-0x4000], R15 ;  /* 0xffc0000f08007986 */ /* 0x000fe8000c101908 */
[----:B------:R-:W2:Y:S02]  /*0260*/  LDG.E R4, desc[UR8][R2.64] ;  /* 0x0000000802047981 */ /* 0x000ea4000c1e1900 */
[----:B--2---:R-:W-:-:S05]  /*0270*/  FMUL R17, R4, R5 ;  /* 0x0000000504117220 */ /* 0x004fca0000400000 */
[----:B------:R-:W-:Y:S04]  /*0280*/  STG.E desc[UR8][R8.64+-0x3800], R17 ;  /* 0xffc8001108007986 */ /* 0x000fe8000c101908 */
[----:B------:R-:W2:Y:S02]  /*0290*/  LDG.E R5, desc[UR8][R2.64] ;  /* 0x0000000802057981 */ /* 0x000ea4000c1e1900 */
[----:B--2---:R-:W-:-:S05]  /*02a0*/  FMUL R19, R5, R6 ;  /* 0x0000000605137220 */ /* 0x004fca0000400000 */
[----:B------:R-:W-:Y:S04]  /*02b0*/  STG.E desc[UR8][R8.64+-0x3000], R19 ;  /* 0xffd0001308007986 */ /* 0x000fe8000c101908 */
[----:B------:R-:W2:Y:S02]  /*02c0*/  LDG.E R4, desc[UR8][R2.64] ;  /* 0x0000000802047981 */ /* 0x000ea4000c1e1900 */
[----:B--2---:R-:W-:Y:S02]  /*02d0*/  FMUL R21, R4, R7 ;  /* 0x0000000704157220 */ /* 0x004fe40000400000 */
[----:B------:R-:W0:Y:S04]  /*02e0*/  LDS.128 R4, [R14+UR4+-0x10] ;  /* 0xfffff0040e047984 */ /* 0x000e280008000c00 */
[----:B------:R1:W-:Y:S04]  /*02f0*/  STG.E desc[UR8][R8.64+-0x2800], R21 ;  /* 0xffd8001508007986 */ /* 0x0003e8000c101908 */
[----:B------:R-:W0:Y:S02]  /*0300*/  LDG.E R23, desc[UR8][R2.64] ;  /* 0x0000000802177981 */ /* 0x000e24000c1e1900 */
[----:B0-----:R-:W-:-:S05]  /*0310*/  FMUL R23, R4, R23 ;  /* 0x0000001704177220 */ /* 0x001fca0000400000 */
        /* <DEDUP_REMOVED lines=9> */
[----:B------:R-:W0:Y:S04]  /*03b0*/  LDS.128 R4, [R14+UR4] ;  /* 0x000000040e047984 */ /* 0x000e280008000c00 */
[----:B------:R2:W-:Y:S04]  /*03c0*/  STG.E desc[UR8][R8.64+-0x800], R19 ;  /* 0xfff8001308007986 */ /* 0x0005e8000c101908 */
[----:B-1----:R-:W0:Y:S02]  /*03d0*/  LDG.E R21, desc[UR8][R2.64] ;  /* 0x0000000802157981 */ /* 0x002e24000c1e1900 */
[----:B0-----:R-:W-:-:S05]  /*03e0*/  FMUL R21, R4, R21 ;  /* 0x0000001504157220 */ /* 0x001fca0000400000 */
[----:B------:R-:W-:Y:S04]  /*03f0*/  STG.E desc[UR8][R8.64], R21 ;  /* 0x0000001508007986 */ /* 0x000fe8000c101908 */
[----:B------:R-:W3:Y:S02]  /*0400*/  LDG.E R4, desc[UR8][R2.64] ;  /* 0x0000000802047981 */ /* 0x000ee4000c1e1900 */
[----:B---3--:R-:W-:-:S05]  /*0410*/  FMUL R15, R4, R5 ;  /* 0x00000005040f7220 */ /* 0x008fca0000400000 */
[----:B------:R-:W-:Y:S04]  /*0420*/  STG.E desc[UR8][R8.64+0x800], R15 ;  /* 0x0008000f08007986 */ /* 0x000fe8000c101908 */
[----:B------:R-:W3:Y:S02]  /*0430*/  LDG.E R5, desc[UR8][R2.64] ;  /* 0x0000000802057981 */ /* 0x000ee4000c1e1900 */
[----:B---3--:R-:W-:-:S05]  /*0440*/  FMUL R17, R5, R6 ;  /* 0x0000000605117220 */ /* 0x008fca0000400000 */
[----:B------:R-:W-:Y:S04]  /*0450*/  STG.E desc[UR8][R8.64+0x1000], R17 ;  /* 0x0010001108007986 */ /* 0x000fe8000c101908 */
[----:B------:R-:W2:Y:S02]  /*0460*/  LDG.E R4, desc[UR8][R2.64] ;  /* 0x0000000802047981 */ /* 0x000ea4000c1e1900 */
[----:B--2---:R-:W-:Y:S02]  /*0470*/  FMUL R19, R4, R7 ;  /* 0x0000000704137220 */ /* 0x004fe40000400000 */
[----:B------:R-:W0:Y:S04]  /*0480*/  LDS.128 R4, [R14+UR4+0x10] ;  /* 0x000010040e047984 */ /* 0x000e280008000c00 */
[----:B------:R2:W-:Y:S04]  /*0490*/  STG.E desc[UR8][R8.64+0x1800], R19 ;  /* 0x0018001308007986 */ /* 0x0005e8000c101908 */
[----:B------:R-:W0:Y:S02]  /*04a0*/  LDG.E R23, desc[UR8][R2.64] ;  /* 0x0000000802177981 */ /* 0x000e24000c1e1900 */
[----:B0-----:R-:W-:-:S05]  /*04b0*/  FMUL R23, R4, R23 ;  /* 0x0000001704177220 */ /* 0x001fca0000400000 */
[----:B------:R2:W-:Y:S04]  /*04c0*/  STG.E desc[UR8][R8.64+0x2000], R23 ;  /* 0x0020001708007986 */ /* 0x0005e8000c101908 */
[----:B------:R-:W3:Y:S02]  /*04d0*/  LDG.E R4, desc[UR8][R2.64] ;  /* 0x0000000802047981 */ /* 0x000ee4000c1e1900 */
[----:B---3--:R-:W-:-:S05]  /*04e0*/  FMUL R5, R4, R5 ;  /* 0x0000000504057220 */ /* 0x008fca0000400000 */
[----:B------:R2:W-:Y:S04]  /*04f0*/  STG.E desc[UR8][R8.64+0x2800], R5 ;  /* 0x0028000508007986 */ /* 0x0005e8000c101908 */
[----:B------:R-:W3:Y:S02]  /*0500*/  LDG.E R15, desc[UR8][R2.64] ;  /* 0x00000008020f7981 */ /* 0x000ee4000c1e1900 */
[----:B---3--:R-:W-:-:S05]  /*0510*/  FMUL R15, R15, R6 ;  /* 0x000000060f0f7220 */ /* 0x008fca0000400000 */
[----:B------:R2:W-:Y:S04]  /*0520*/  STG.E desc[UR8][R8.64+0x3000], R15 ;  /* 0x0030000f08007986 */ /* 0x0005e8000c101908 */
[----:B------:R-:W3:Y:S01]  /*0530*/  LDG.E R4, desc[UR8][R2.64] ;  /* 0x0000000802047981 */ /* 0x000ee2000c1e1900 */
[----:B------:R-:W-:Y:S02]  /*0540*/  IADD3 R14, PT, PT, R14, 0x40, RZ ;  /* 0x000000400e0e7810 */ /* 0x000fe40007ffe0ff */
[----:B------:R-:W-:Y:S02]  /*0550*/  IADD3 R13, PT, PT, R13, 0x2000, RZ ;  /* 0x000020000d0d7810 */ /* 0x000fe40007ffe0ff */
[----:B------:R-:W-:Y:S01]  /*0560*/  ISETP.NE.AND P0, PT, R14, 0x420, PT ;  /* 0x000004200e00780c */ /* 0x000fe20003f05270 */
[----:B---3--:R-:W-:-:S05]  /*0570*/  FMUL R7, R4, R7 ;  /* 0x0000000704077220 */ /* 0x008fca0000400000 */
[----:B------:R2:W-:Y:S07]  /*0580*/  STG.E desc[UR8][R8.64+0x3800], R7 ;  /* 0x0038000708007986 */ /* 0x0005ee000c101908 */
[----:B------:R-:W-:Y:S05]  /*0590*/  @P0 BRA `(.L_x_2) ;  /* 0xfffffffc00140947 */ /* 0x000fea000383ffff */
[----:B------:R-:W-:Y:S01]  /*05a0*/  IADD3 R11, PT, PT, R11, 0x100, RZ ;  /* 0x000001000b0b7810 */ /* 0x000fe20007ffe0ff */
[----:B------:R-:W-:Y:S03]  /*05b0*/  BAR.SYNC.DEFER_BLOCKING 0x0 ;  /* 0x0000000000007b1d */ /* 0x000fe60000010000 */
[----:B------:R-:W-:-:S13]  /*05c0*/  ISETP.GE.U32.AND P0, PT, R11, 0x400, PT ;  /* 0x000004000b00780c */ /* 0x000fda0003f06070 */
[----:B------:R-:W-:Y:S05]  /*05d0*/  @!P0 BRA `(.L_x_3) ;  /* 0xfffffff800d08947 */ /* 0x000fea000383ffff */
[----:B------:R-:W-:Y:S05]  /*05e0*/  EXIT ;  /* 0x000000000000794d */ /* 0x000fea0003800000 */
.L_x_4:
[----:B------:R-:W-:-:S00]  /*05f0*/  BRA `(.L_x_4) ;  /* 0xfffffffc00fc7947 */ /* 0x000fc0000383ffff */
[----:B------:R-:W-:-:S00]  /*0600*/  NOP ;  /* 0x0000000000007918 */ /* 0x000fc00000000000 */
[----:B------:R-:W-:-:S00]  /*0610*/  NOP ;  /* 0x0000000000007918 */ /* 0x000fc00000000000 */
[----:B------:R-:W-:-:S00]  /*0620*/  NOP ;  /* 0x0000000000007918 */ /* 0x000fc00000000000 */
[----:B------:R-:W-:-:S00]  /*0630*/  NOP ;  /* 0x0000000000007918 */ /* 0x000fc00000000000 */
[----:B------:R-:W-:-:S00]  /*0640*/  NOP ;  /* 0x0000000000007918 */ /* 0x000fc00000000000 */
[----:B------:R-:W-:-:S00]  /*0650*/  NOP ;  /* 0x0000000000007918 */ /* 0x000fc00000000000 */
[----:B------:R-:W-:-:S00]  /*0660*/  NOP ;  /* 0x0000000000007918 */ /* 0x000fc00000000000 */
[----:B------:R-:W-:-:S00]  /*0670*/  NOP ;  /* 0x0000000000007918 */ /* 0x000fc00000000000 */
.L_x_5:


//--------------------- .nv.shared._Z14dense_backwardPKfS0_Pf --------------------------
	.section	.nv.shared._Z14dense_backwardPKfS0_Pf,"aw",@nobits
	.sectionflags	@""
	.align	4
.nv.shared._Z14dense_backwardPKfS0_Pf:
	.zero		2048


//--------------------- .nv.shared.reserved.0     --------------------------
	.section	.nv.shared.reserved.0,"aw",@nobits
	.weak		__nv_reservedSMEM_offset_0_alias
	.size		__nv_reservedSMEM_offset_0_alias, 0, 64
	.other		__nv_reservedSMEM_offset_0_alias,@"STO_CUDA_RESERVED_SHARED STV_DEFAULT"
__nv_reservedSMEM_offset_0_alias:
	.zero		0
	.zero		64


//--------------------- .nv.constant0._Z14dense_backwardPKfS0_Pf --------------------------
	.section	.nv.constant0._Z14dense_backwardPKfS0_Pf,"a",@progbits
	.sectionflags	@""
	.align	4
.nv.constant0._Z14dense_backwardPKfS0_Pf:
	.zero		920


//--------------------- SYMBOLS --------------------------

	.type		.nv.reservedSmem.offset0,@object
	.size		.nv.reservedSmem.offset0,0x4
	.type		.nv.reservedSmem.cap,@object
	.size		.nv.reservedSmem.cap,0x4
